//
// Generated by NVIDIA NVVM Compiler
//
// Compiler Build ID: CL-36424714
// Cuda compilation tools, release 13.0, V13.0.88
// Based on NVVM 20.0.0
//

.version 9.0
.target sm_100
.address_size 64

	// .globl	_Z20linear_search_kernelPKlliPi

.visible .entry _Z20linear_search_kernelPKlliPi(
	.param .u64 .ptr .align 1 _Z20linear_search_kernelPKlliPi_param_0,
	.param .u64 _Z20linear_search_kernelPKlliPi_param_1,
	.param .u32 _Z20linear_search_kernelPKlliPi_param_2,
	.param .u64 .ptr .align 1 _Z20linear_search_kernelPKlliPi_param_3
)
{
	.reg .pred 	%p<3>;
	.reg .b32 	%r<7>;
	.reg .b64 	%rd<9>;

	ld.param.u64 	%rd1, [_Z20linear_search_kernelPKlliPi_param_0];
	ld.param.u64 	%rd2, [_Z20linear_search_kernelPKlliPi_param_1];
	ld.param.u32 	%r2, [_Z20linear_search_kernelPKlliPi_param_2];
	ld.param.u64 	%rd3, [_Z20linear_search_kernelPKlliPi_param_3];
	mov.u32 	%r3, %ctaid.x;
	mov.u32 	%r4, %ntid.x;
	mov.u32 	%r5, %tid.x;
	mad.lo.s32 	%r1, %r3, %r4, %r5;
	setp.ge.s32 	%p1, %r1, %r2;
	@%p1 bra 	$L__BB0_3;
	cvta.to.global.u64 	%rd4, %rd1;
	mul.wide.s32 	%rd5, %r1, 8;
	add.s64 	%rd6, %rd4, %rd5;
	ld.global.u64 	%rd7, [%rd6];
	setp.ne.s64 	%p2, %rd7, %rd2;
	@%p2 bra 	$L__BB0_3;
	cvta.to.global.u64 	%rd8, %rd3;
	atom.global.min.s32 	%r6, [%rd8], %r1;
$L__BB0_3:
	ret;

}


// ===== COMPILED SASS (sm_100) =====

	.target	sm_100

	.elftype	@"ET_EXEC"


//--------------------- .note.nv.tkinfo           --------------------------
	.section	.note.nv.tkinfo,"",@"SHT_NOTE"
	.sectionflags	@"SHF_NOTE_NV_TKINFO"
	.tkinfo
        /*0018*/ 	.word	0x00000002
        /*0030*/ 	.string	""
        /*0030*/ 	.string	"ptxas"
        /*0030*/ 	.string	"Cuda compilation tools, release 13.0, V13.0.88"
        /*0030*/ 	.string	"Build cuda_13.0.r13.0/compiler.36424714_0"
        /*0030*/ 	.string	"-arch sm_100 -m 64 "



//--------------------- .note.nv.cuinfo           --------------------------
	.section	.note.nv.cuinfo,"",@"SHT_NOTE"
	.sectionflags	@"SHF_NOTE_NV_CUINFO"
        /*0018*/ 	.short	0x0002
        /*001a*/ 	.short	0x0064
        /*001c*/ 	.short	0x0082
	.zero		2


//--------------------- .nv.info                  --------------------------
	.section	.nv.info,"",@"SHT_CUDA_INFO"
	.align	4


	//----- nvinfo : EIATTR_REGCOUNT
	.align		4
        /*0000*/ 	.byte	0x04, 0x2f
        /*0002*/ 	.short	(.L_1 - .L_0)
	.align		4
.L_0:
        /*0004*/ 	.word	index@(_Z20linear_search_kernelPKlliPi)
        /*0008*/ 	.word	0x00000008


	//----- nvinfo : EIATTR_FRAME_SIZE
	.align		4
.L_1:
        /*000c*/ 	.byte	0x04, 0x11
        /*000e*/ 	.short	(.L_3 - .L_2)
	.align		4
.L_2:
        /*0010*/ 	.word	index@(_Z20linear_search_kernelPKlliPi)
        /*0014*/ 	.word	0x00000000


	//----- nvinfo : EIATTR_MIN_STACK_SIZE
	.align		4
.L_3:
        /*0018*/ 	.byte	0x04, 0x12
        /*001a*/ 	.short	(.L_5 - .L_4)
	.align		4
.L_4:
        /*001c*/ 	.word	index@(_Z20linear_search_kernelPKlliPi)
        /*0020*/ 	.word	0x00000000
.L_5:


//--------------------- .nv.compat                --------------------------
	.section	.nv.compat,"",@"SHT_CUDA_COMPAT_INFO"
	.align	4
        /*0000*/ 	.byte	0x02, 0x09, 0x00, 0x00, 0x02, 0x02, 0x01, 0x00, 0x02, 0x05, 0x05, 0x00, 0x03, 0x07, 0x01, 0x01
        /*0010*/ 	.byte	0x02, 0x03, 0x00, 0x00, 0x02, 0x06, 0x01, 0x00, 0x04, 0x0b, 0x08, 0x00, 0x09, 0x00, 0x00, 0x00
        /*0020*/ 	.byte	0x00, 0x00, 0x00, 0x00


//--------------------- .nv.info._Z20linear_search_kernelPKlliPi --------------------------
	.section	.nv.info._Z20linear_search_kernelPKlliPi,"",@"SHT_CUDA_INFO"
	.sectionflags	@""
	.align	4


	//----- nvinfo : EIATTR_CUDA_API_VERSION
	.align		4
        /*0000*/ 	.byte	0x04, 0x37
        /*0002*/ 	.short	(.L_7 - .L_6)
.L_6:
        /*0004*/ 	.word	0x00000082


	//----- nvinfo : EIATTR_KPARAM_INFO
	.align		4
.L_7:
        /*0008*/ 	.byte	0x04, 0x17
        /*000a*/ 	.short	(.L_9 - .L_8)
.L_8:
        /*000c*/ 	.word	0x00000000
        /*0010*/ 	.short	0x0003
        /*0012*/ 	.short	0x0018
        /*0014*/ 	.byte	0x00, 0xf5, 0x21, 0x00


	//----- nvinfo : EIATTR_KPARAM_INFO
	.align		4
.L_9:
        /*0018*/ 	.byte	0x04, 0x17
        /*001a*/ 	.short	(.L_11 - .L_10)
.L_10:
        /*001c*/ 	.word	0x00000000
        /*0020*/ 	.short	0x0002
        /*0022*/ 	.short	0x0010
        /*0024*/ 	.byte	0x00, 0xf0, 0x11, 0x00


	//----- nvinfo : EIATTR_KPARAM_INFO
	.align		4
.L_11:
        /*0028*/ 	.byte	0x04, 0x17
        /*002a*/ 	.short	(.L_13 - .L_12)
.L_12:
        /*002c*/ 	.word	0x00000000
        /*0030*/ 	.short	0x0001
        /*0032*/ 	.short	0x0008
        /*0034*/ 	.byte	0x00, 0xf0, 0x21, 0x00


	//----- nvinfo : EIATTR_KPARAM_INFO
	.align		4
.L_13:
        /*0038*/ 	.byte	0x04, 0x17
        /*003a*/ 	.short	(.L_15 - .L_14)
.L_14:
        /*003c*/ 	.word	0x00000000
        /*0040*/ 	.short	0x0000
        /*0042*/ 	.short	0x0000
        /*0044*/ 	.byte	0x00, 0xf5, 0x21, 0x00


	//----- nvinfo : EIATTR_SPARSE_MMA_MASK
	.align		4
.L_15:
        /*0048*/ 	.byte	0x03, 0x50
        /*004a*/ 	.short	0x0000


	//----- nvinfo : EIATTR_MAXREG_COUNT
	.align		4
        /*004c*/ 	.byte	0x03, 0x1b
        /*004e*/ 	.short	0x00ff


	//----- nvinfo : EIATTR_MERCURY_ISA_VERSION
	.align		4
        /*0050*/ 	.byte	0x03, 0x5f
        /*0052*/ 	.short	0x0101


	//----- nvinfo : EIATTR_INT_WARP_WIDE_INSTR_OFFSETS
	.align		4
        /*0054*/ 	.byte	0x04, 0x31
        /*0056*/ 	.short	(.L_17 - .L_16)


	//   ....[0]....
.L_16:
        /*0058*/ 	.word	0x00000120


	//   ....[1]....
        /*005c*/ 	.word	0x00000130


	//----- nvinfo : EIATTR_VRC_CTA_INIT_COUNT
	.align		4
.L_17:
        /*0060*/ 	.byte	0x02, 0x4a
	.zero		1
	.zero		1


	//----- nvinfo : EIATTR_EXIT_INSTR_OFFSETS
	.align		4
        /*0064*/ 	.byte	0x04, 0x1c
        /*0066*/ 	.short	(.L_19 - .L_18)


	//   ....[0]....
.L_18:
        /*0068*/ 	.word	0x00000070


	//   ....[1]....
        /*006c*/ 	.word	0x000000f0


	//   ....[2]....
        /*0070*/ 	.word	0x00000180


	//----- nvinfo : EIATTR_CBANK_PARAM_SIZE
	.align		4
.L_19:
        /*0074*/ 	.byte	0x03, 0x19
        /*0076*/ 	.short	0x0020


	//----- nvinfo : EIATTR_PARAM_CBANK
	.align		4
        /*0078*/ 	.byte	0x04, 0x0a
        /*007a*/ 	.short	(.L_21 - .L_20)
	.align		4
.L_20:
        /*007c*/ 	.word	index@(.nv.constant0._Z20linear_search_kernelPKlliPi)
        /*0080*/ 	.short	0x0380
        /*0082*/ 	.short	0x0020


	//----- nvinfo : EIATTR_SW_WAR
	.align		4
.L_21:
        /*0084*/ 	.byte	0x04, 0x36
        /*0086*/ 	.short	(.L_23 - .L_22)
.L_22:
        /*0088*/ 	.word	0x00000008
.L_23:


//--------------------- .nv.callgraph             --------------------------
	.section	.nv.callgraph,"",@"SHT_CUDA_CALLGRAPH"
	.align	4
	.sectionentsize	8
	.align		4
        /*0000*/ 	.word	0x00000000
	.align		4
        /*0004*/ 	.word	0xffffffff
	.align		4
        /*0008*/ 	.word	0x00000000
	.align		4
        /*000c*/ 	.word	0xfffffffe
	.align		4
        /*0010*/ 	.word	0x00000000
	.align		4
        /*0014*/ 	.word	0xfffffffd
	.align		4
        /*0018*/ 	.word	0x00000000
	.align		4
        /*001c*/ 	.word	0xfffffffc


//--------------------- .text._Z20linear_search_kernelPKlliPi --------------------------
	.section	.text._Z20linear_search_kernelPKlliPi,"ax",@progbits
	.align	128
        .global         _Z20linear_search_kernelPKlliPi
        .type           _Z20linear_search_kernelPKlliPi,@function
        .size           _Z20linear_search_kernelPKlliPi,(.L_x_1 - _Z20linear_search_kernelPKlliPi)
        .other          _Z20linear_search_kernelPKlliPi,@"STO_CUDA_ENTRY STV_DEFAULT"
_Z20linear_search_kernelPKlliPi:
.text._Z20linear_search_kernelPKlliPi:
[----:B------:R-:W-:Y:S01]  /*0000*/  LDC R1, c[0x0][0x37c] ;  /* 0x0000df00ff017b82 */ /* 0x000fe20000000800 */
[----:B------:R-:W0:Y:S07]  /*0010*/  S2R R0, SR_TID.X ;  /* 0x0000000000007919 */ /* 0x000e2e0000002100 */
[----:B------:R-:W0:Y:S01]  /*0020*/  S2UR UR4, SR_CTAID.X ;  /* 0x00000000000479c3 */ /* 0x000e220000002500 */
[----:B------:R-:W1:Y:S07]  /*0030*/  LDCU UR5, c[0x0][0x390] ;  /* 0x00007200ff0577ac */ /* 0x000e6e0008000800 */
[----:B------:R-:W0:Y:S02]  /*0040*/  LDC R5, c[0x0][0x360] ;  /* 0x0000d800ff057b82 */ /* 0x000e240000000800 */
[----:B0-----:R-:W-:-:S05]  /*0050*/  IMAD R5, R5, UR4, R0 ;  /* 0x0000000405057c24 */ /* 0x001fca000f8e0200 */
[----:B-1----:R-:W-:-:S13]  /*0060*/  ISETP.GE.AND P0, PT, R5, UR5, PT ;  /* 0x0000000505007c0c */ /* 0x002fda000bf06270 */
[----:B------:R-:W-:Y:S05]  /*0070*/  @P0 EXIT ;  /* 0x000000000000094d */ /* 0x000fea0003800000 */
[----:B------:R-:W0:Y:S01]  /*0080*/  LDC.64 R2, c[0x0][0x380] ;  /* 0x0000e000ff027b82 */ /* 0x000e220000000a00 */
[----:B------:R-:W1:Y:S01]  /*0090*/  LDCU.64 UR6, c[0x0][0x358] ;  /* 0x00006b00ff0677ac */ /* 0x000e620008000a00 */
[----:B------:R-:W2:Y:S01]  /*00a0*/  LDCU.64 UR4, c[0x0][0x388] ;  /* 0x00007100ff0477ac */ /* 0x000ea20008000a00 */
[----:B0-----:R-:W-:-:S06]  /*00b0*/  IMAD.WIDE R2, R5, 0x8, R2 ;  /* 0x0000000805027825 */ /* 0x001fcc00078e0202 */
[----:B-1----:R-:W2:Y:S02]  /*00c0*/  LDG.E.64 R2, desc[UR6][R2.64] ;  /* 0x0000000602027981 */ /* 0x002ea4000c1e1b00 */
[----:B--2---:R-:W-:-:S04]  /*00d0*/  ISETP.NE.U32.AND P0, PT, R2, UR4, PT ;  /* 0x0000000402007c0c */ /* 0x004fc8000bf05070 */
[----:B------:R-:W-:-:S13]  /*00e0*/  ISETP.NE.AND.EX P0, PT, R3, UR5, PT, P0 ;  /* 0x0000000503007c0c */ /* 0x000fda000bf05300 */
[----:B------:R-:W-:Y:S05]  /*00f0*/  @P0 EXIT ;  /* 0x000000000000094d */ /* 0x000fea0003800000 */
[----:B------:R-:W0:Y:S01]  /*0100*/  S2R R0, SR_LANEID ;  /* 0x0000000000007919 */ /* 0x000e220000000000 */
[----:B------:R-:W1:Y:S01]  /*0110*/  LDC.64 R2, c[0x0][0x398] ;  /* 0x0000e600ff027b82 */ /* 0x000e620000000a00 */
[----:B------:R-:W-:Y:S01]  /*0120*/  VOTEU.ANY UR4, UPT, PT ;  /* 0x0000000000047886 */ /* 0x000fe200038e0100 */
[----:B------:R-:W-:Y:S01]  /*0130*/  CREDUX.MIN.S32 UR5, R5 ;  /* 0x00000000050572cc */ /* 0x000fe20000008200 */
[----:B------:R-:W-:-:S12]  /*0140*/  UFLO.U32 UR4, UR4 ;  /* 0x00000004000472bd */ /* 0x000fd800080e0000 */
[----:B------:R-:W-:Y:S01]  /*0150*/  IMAD.U32 R5, RZ, RZ, UR5 ;  /* 0x00000005ff057e24 */ /* 0x000fe2000f8e00ff */
[----:B0-----:R-:W-:-:S13]  /*0160*/  ISETP.EQ.U32.AND P0, PT, R0, UR4, PT ;  /* 0x0000000400007c0c */ /* 0x001fda000bf02070 */
[----:B-1----:R-:W-:Y:S01]  /*0170*/  @P0 REDG.E.MIN.S32.STRONG.GPU desc[UR6][R2.64], R5 ;  /* 0x000000050200098e */ /* 0x002fe2000c92e306 */
[----:B------:R-:W-:Y:S05]  /*0180*/  EXIT ;  /* 0x000000000000794d */ /* 0x000fea0003800000 */
.L_x_0:
[----:B------:R-:W-:-:S00]  /*0190*/  BRA `(.L_x_0) ;  /* 0xfffffffc00fc7947 */ /* 0x000fc0000383ffff */
[----:B------:R-:W-:-:S00]  /*01a0*/  NOP ;  /* 0x0000000000007918 */ /* 0x000fc00000000000 */
        /* <DEDUP_REMOVED lines=13> */
.L_x_1:


//--------------------- .nv.shared.reserved.0     --------------------------
	.section	.nv.shared.reserved.0,"aw",@nobits
	.weak		__nv_reservedSMEM_offset_0_alias
	.size		__nv_reservedSMEM_offset_0_alias, 0, 64
	.other		__nv_reservedSMEM_offset_0_alias,@"STO_CUDA_RESERVED_SHARED STV_DEFAULT"
__nv_reservedSMEM_offset_0_alias:
	.zero		0
	.zero		64


//--------------------- .nv.constant0._Z20linear_search_kernelPKlliPi --------------------------
	.section	.nv.constant0._Z20linear_search_kernelPKlliPi,"a",@progbits
	.sectionflags	@""
	.align	4
.nv.constant0._Z20linear_search_kernelPKlliPi:
	.zero		928


//--------------------- SYMBOLS --------------------------

	.type		.nv.reservedSmem.offset0,@object
	.size		.nv.reservedSmem.offset0,0x4
